	.headerflags	@"EF_CUDA_TEXMODE_UNIFIED EF_CUDA_64BIT_ADDRESS EF_CUDA_ACCELERATORS EF_CUDA_SM90 EF_CUDA_VIRTUAL_SM(EF_CUDA_SM90)"
	.elftype	@"ET_EXEC"


//--------------------- .nv.info                  --------------------------
	.section	.nv.info,"",@"SHT_CUDA_INFO"
	.align	4


	//----- nvinfo : EIATTR_REGCOUNT
	.align		4
        /*0000*/ 	.byte	0x04, 0x2f
        /*0002*/ 	.short	(.L_1 - .L_0)
	.align		4
.L_0:
        /*0004*/ 	.word	index@(triton_poi_fused_convolution_20)
        /*0008*/ 	.word	0x00000012


	//----- nvinfo : EIATTR_MIN_STACK_SIZE
	.align		4
.L_1:
        /*000c*/ 	.byte	0x04, 0x12
        /*000e*/ 	.short	(.L_3 - .L_2)
	.align		4
.L_2:
        /*0010*/ 	.word	index@(triton_poi_fused_convolution_20)
        /*0014*/ 	.word	0x00000000


	//----- nvinfo : EIATTR_FRAME_SIZE
	.align		4
.L_3:
        /*0018*/ 	.byte	0x04, 0x11
        /*001a*/ 	.short	(.L_5 - .L_4)
	.align		4
.L_4:
        /*001c*/ 	.word	index@(triton_poi_fused_convolution_20)
        /*0020*/ 	.word	0x00000000


	//----- nvinfo : EIATTR_MIN_STACK_SIZE
	.align		4
.L_5:
        /*0024*/ 	.byte	0x04, 0x12
        /*0026*/ 	.short	(.L_7 - .L_6)
	.align		4
.L_6:
        /*0028*/ 	.word	index@(triton_poi_fused_convolution_20)
        /*002c*/ 	.word	0x00000000
.L_7:


//--------------------- .nv.info.triton_poi_fused_convolution_20 --------------------------
	.section	.nv.info.triton_poi_fused_convolution_20,"",@"SHT_CUDA_INFO"
	.sectionflags	@""
	.align	4


	//----- nvinfo : EIATTR_CUDA_API_VERSION
	.align		4
        /*0000*/ 	.byte	0x04, 0x37
        /*0002*/ 	.short	(.L_9 - .L_8)
.L_8:
        /*0004*/ 	.word	0x0000007c


	//----- nvinfo : EIATTR_KPARAM_INFO
	.align		4
.L_9:
        /*0008*/ 	.byte	0x04, 0x17
        /*000a*/ 	.short	(.L_11 - .L_10)
.L_10:
        /*000c*/ 	.word	0x00000000
        /*0010*/ 	.short	0x0002
        /*0012*/ 	.short	0x0010
        /*0014*/ 	.byte	0x00, 0xf0, 0x11, 0x00


	//----- nvinfo : EIATTR_KPARAM_INFO
	.align		4
.L_11:
        /*0018*/ 	.byte	0x04, 0x17
        /*001a*/ 	.short	(.L_13 - .L_12)
.L_12:
        /*001c*/ 	.word	0x00000000
        /*0020*/ 	.short	0x0001
        /*0022*/ 	.short	0x0008
        /*0024*/ 	.byte	0x00, 0xf4, 0x21, 0x00


	//----- nvinfo : EIATTR_KPARAM_INFO
	.align		4
.L_13:
        /*0028*/ 	.byte	0x04, 0x17
        /*002a*/ 	.short	(.L_15 - .L_14)
.L_14:
        /*002c*/ 	.word	0x00000000
        /*0030*/ 	.short	0x0000
        /*0032*/ 	.short	0x0000
        /*0034*/ 	.byte	0x00, 0xf4, 0x21, 0x00


	//----- nvinfo : EIATTR_SPARSE_MMA_MASK
	.align		4
.L_15:
        /*0038*/ 	.byte	0x03, 0x50
        /*003a*/ 	.short	0x0000


	//----- nvinfo : EIATTR_MAXREG_COUNT
	.align		4
        /*003c*/ 	.byte	0x03, 0x1b
        /*003e*/ 	.short	0x00ff


	//----- nvinfo : EIATTR_EXIT_INSTR_OFFSETS
	.align		4
        /*0040*/ 	.byte	0x04, 0x1c
        /*0042*/ 	.short	(.L_17 - .L_16)


	//   ....[0]....
.L_16:
        /*0044*/ 	.word	0x000001d0


	//----- nvinfo : EIATTR_REQNTID
	.align		4
.L_17:
        /*0048*/ 	.byte	0x04, 0x10
        /*004a*/ 	.short	(.L_19 - .L_18)
.L_18:
        /*004c*/ 	.word	0x00000080
        /*0050*/ 	.word	0x00000001
        /*0054*/ 	.word	0x00000001


	//----- nvinfo : EIATTR_CBANK_PARAM_SIZE
	.align		4
.L_19:
        /*0058*/ 	.byte	0x03, 0x19
        /*005a*/ 	.short	0x0014


	//----- nvinfo : EIATTR_PARAM_CBANK
	.align		4
        /*005c*/ 	.byte	0x04, 0x0a
        /*005e*/ 	.short	(.L_21 - .L_20)
	.align		4
.L_20:
        /*0060*/ 	.word	index@(.nv.constant0.triton_poi_fused_convolution_20)
        /*0064*/ 	.short	0x0210
        /*0066*/ 	.short	0x0014


	//----- nvinfo : EIATTR_SW_WAR
	.align		4
.L_21:
        /*0068*/ 	.byte	0x04, 0x36
        /*006a*/ 	.short	(.L_23 - .L_22)
.L_22:
        /*006c*/ 	.word	0x00000008
.L_23:


//--------------------- .nv.callgraph             --------------------------
	.section	.nv.callgraph,"",@"SHT_CUDA_CALLGRAPH"
	.align	4
	.sectionentsize	8
	.align		4
        /*0000*/ 	.word	0x00000000
	.align		4
        /*0004*/ 	.word	0xffffffff
	.align		4
        /*0008*/ 	.word	0x00000000
	.align		4
        /*000c*/ 	.word	0xfffffffe
	.align		4
        /*0010*/ 	.word	0x00000000
	.align		4
        /*0014*/ 	.word	0xfffffffd
	.align		4
        /*0018*/ 	.word	0x00000000
	.align		4
        /*001c*/ 	.word	0xfffffffc


//--------------------- .text.triton_poi_fused_convolution_20 --------------------------
	.section	.text.triton_poi_fused_convolution_20,"ax",@progbits
	.align	128
        .global         triton_poi_fused_convolution_20
        .type           triton_poi_fused_convolution_20,@function
        .size           triton_poi_fused_convolution_20,(.L_x_1 - triton_poi_fused_convolution_20)
        .other          triton_poi_fused_convolution_20,@"STO_CUDA_ENTRY STV_DEFAULT"
triton_poi_fused_convolution_20:
.text.triton_poi_fused_convolution_20:
[----:B------:R-:W-:Y:S01]  /*0000*/  LDC R1, c[0x0][0x28] ;  /* 0x00000a00ff017b82 */ /* 0x000fe20000000800 */
[----:B------:R-:W1:Y:S07]  /*0010*/  S2R R0, SR_TID.X ;  /* 0x0000000000007919 */ /* 0x000e6e0000002100 */
[----:B------:R-:W2:Y:S01]  /*0020*/  LDC.64 R4, c[0x0][0x218] ;  /* 0x00008600ff047b82 */ /* 0x000ea20000000a00 */
[----:B------:R-:W-:Y:S01]  /*0030*/  ULDC.64 UR4, c[0x0][0x208] ;  /* 0x0000820000047ab9 */ /* 0x000fe20000000a00 */
[----:B------:R-:W3:Y:S06]  /*0040*/  S2R R7, SR_CTAID.X ;  /* 0x0000000000077919 */ /* 0x000eec0000002500 */
[----:B------:R-:W4:Y:S01]  /*0050*/  LDC.64 R2, c[0x0][0x210] ;  /* 0x00008400ff027b82 */ /* 0x000f220000000a00 */
[----:B-1----:R-:W-:-:S04]  /*0060*/  SHF.L.U32 R0, R0, 0x2, RZ ;  /* 0x0000000200007819 */ /* 0x002fc800000006ff */
[----:B------:R-:W-:Y:S02]  /*0070*/  LOP3.LUT R0, R0, 0x1fc, RZ, 0xc0, !PT ;  /* 0x000001fc00007812 */ /* 0x000fe400078ec0ff */
[----:B---3--:R-:W-:Y:S02]  /*0080*/  SHF.R.S32.HI R6, RZ, 0x15, R7 ;  /* 0x00000015ff067819 */ /* 0x008fe40000011407 */
[----:B------:R-:W-:Y:S02]  /*0090*/  LEA R7, R7, R0, 0xa ;  /* 0x0000000007077211 */ /* 0x000fe400078e50ff */
[----:B------:R-:W-:-:S03]  /*00a0*/  SGXT R0, R6, 0x1 ;  /* 0x000000010600781a */ /* 0x000fc60000000200 */
[----:B----4-:R-:W-:Y:S01]  /*00b0*/  IMAD.WIDE R2, R7, 0x4, R2 ;  /* 0x0000000407027825 */ /* 0x010fe200078e0202 */
[----:B------:R-:W-:-:S04]  /*00c0*/  LEA.HI R0, R0, R7, RZ, 0x7 ;  /* 0x0000000700007211 */ /* 0x000fc800078f38ff */
[----:B------:R-:W-:Y:S01]  /*00d0*/  LOP3.LUT R0, R0, 0xffffff80, RZ, 0xc0, !PT ;  /* 0xffffff8000007812 */ /* 0x000fe200078ec0ff */
[----:B------:R-:W3:Y:S03]  /*00e0*/  LDG.E.128 R12, desc[UR4][R2.64+0x800] ;  /* 0x00080004020c7981 */ /* 0x000ee6000c1e1d00 */
[----:B------:R-:W-:-:S05]  /*00f0*/  IADD3 R9, R7, -R0, RZ ;  /* 0x8000000007097210 */ /* 0x000fca0007ffe0ff */
[----:B--2---:R-:W-:Y:S02]  /*0100*/  IMAD.WIDE R4, R9, 0x4, R4 ;  /* 0x0000000409047825 */ /* 0x004fe400078e0204 */
[----:B------:R-:W2:Y:S04]  /*0110*/  LDG.E.128 R8, desc[UR4][R2.64] ;  /* 0x0000000402087981 */ /* 0x000ea8000c1e1d00 */
[----:B------:R-:W2:Y:S02]  /*0120*/  LDG.E.EL.128 R4, desc[UR4][R4.64] ;  /* 0x0000000404047981 */ /* 0x000ea4000c2e1d00 */
[--C-:B--2---:R-:W-:Y:S01]  /*0130*/  FADD R8, R8, R4.reuse ;  /* 0x0000000408087221 */ /* 0x104fe20000000000 */
[----:B---3--:R-:W-:Y:S01]  /*0140*/  FADD R12, R12, R4 ;  /* 0x000000040c0c7221 */ /* 0x008fe20000000000 */
[--C-:B------:R-:W-:Y:S01]  /*0150*/  FADD R9, R9, R5.reuse ;  /* 0x0000000509097221 */ /* 0x100fe20000000000 */
[----:B------:R-:W-:Y:S01]  /*0160*/  FADD R13, R13, R5 ;  /* 0x000000050d0d7221 */ /* 0x000fe20000000000 */
[--C-:B------:R-:W-:Y:S01]  /*0170*/  FADD R10, R10, R6.reuse ;  /* 0x000000060a0a7221 */ /* 0x100fe20000000000 */
[----:B------:R-:W-:Y:S01]  /*0180*/  FADD R14, R14, R6 ;  /* 0x000000060e0e7221 */ /* 0x000fe20000000000 */
[--C-:B------:R-:W-:Y:S01]  /*0190*/  FADD R11, R11, R7.reuse ;  /* 0x000000070b0b7221 */ /* 0x100fe20000000000 */
[----:B------:R-:W-:-:S04]  /*01a0*/  FADD R15, R15, R7 ;  /* 0x000000070f0f7221 */ /* 0x000fc80000000000 */
[----:B------:R-:W-:Y:S04]  /*01b0*/  STG.E.128 desc[UR4][R2.64], R8 ;  /* 0x0000000802007986 */ /* 0x000fe8000c101d04 */
[----:B------:R-:W-:Y:S01]  /*01c0*/  STG.E.128 desc[UR4][R2.64+0x800], R12 ;  /* 0x0008000c02007986 */ /* 0x000fe2000c101d04 */
[----:B------:R-:W-:Y:S05]  /*01d0*/  EXIT ;  /* 0x000000000000794d */ /* 0x000fea0003800000 */
.L_x_0:
[----:B------:R-:W-:-:S00]  /*01e0*/  BRA `(.L_x_0) ;  /* 0xfffffffc00fc7947 */ /* 0x000fc0000383ffff */
[----:B------:R-:W-:-:S00]  /*01f0*/  NOP ;  /* 0x0000000000007918 */ /* 0x000fc00000000000 */
        /* <DEDUP_REMOVED lines=8> */
.L_x_1:


//--------------------- .nv.constant0.triton_poi_fused_convolution_20 --------------------------
	.section	.nv.constant0.triton_poi_fused_convolution_20,"a",@progbits
	.sectionflags	@""
	.align	4
.nv.constant0.triton_poi_fused_convolution_20:
	.zero		548
